//
// Generated by NVIDIA NVVM Compiler
//
// Compiler Build ID: CL-36424714
// Cuda compilation tools, release 13.0, V13.0.88
// Based on NVVM 20.0.0
//

.version 9.0
.target sm_100
.address_size 64

	// .globl	_Z7reversePii
// _ZZ7reversePiiE1s has been demoted

.visible .entry _Z7reversePii(
	.param .u64 .ptr .align 1 _Z7reversePii_param_0,
	.param .u32 _Z7reversePii_param_1
)
{
	.reg .b32 	%r<12>;
	.reg .b64 	%rd<5>;
	// demoted variable
	.shared .align 4 .b8 _ZZ7reversePiiE1s[128];
	ld.param.u64 	%rd1, [_Z7reversePii_param_0];
	ld.param.u32 	%r1, [_Z7reversePii_param_1];
	cvta.to.global.u64 	%rd2, %rd1;
	mov.u32 	%r2, %tid.x;
	not.b32 	%r3, %r2;
	add.s32 	%r4, %r1, %r3;
	mul.wide.u32 	%rd3, %r2, 4;
	add.s64 	%rd4, %rd2, %rd3;
	ld.global.u32 	%r5, [%rd4];
	shl.b32 	%r6, %r2, 2;
	mov.u32 	%r7, _ZZ7reversePiiE1s;
	add.s32 	%r8, %r7, %r6;
	st.shared.u32 	[%r8], %r5;
	bar.sync 	0;
	shl.b32 	%r9, %r4, 2;
	add.s32 	%r10, %r7, %r9;
	ld.shared.u32 	%r11, [%r10];
	st.global.u32 	[%rd4], %r11;
	ret;

}


// ===== COMPILED SASS (sm_100) =====

	.target	sm_100

	.elftype	@"ET_EXEC"


//--------------------- .note.nv.tkinfo           --------------------------
	.section	.note.nv.tkinfo,"",@"SHT_NOTE"
	.sectionflags	@"SHF_NOTE_NV_TKINFO"
	.tkinfo
        /*0018*/ 	.word	0x00000002
        /*0030*/ 	.string	""
        /*0030*/ 	.string	"ptxas"
        /*0030*/ 	.string	"Cuda compilation tools, release 13.0, V13.0.88"
        /*0030*/ 	.string	"Build cuda_13.0.r13.0/compiler.36424714_0"
        /*0030*/ 	.string	"-arch sm_100 -m 64 "



//--------------------- .note.nv.cuinfo           --------------------------
	.section	.note.nv.cuinfo,"",@"SHT_NOTE"
	.sectionflags	@"SHF_NOTE_NV_CUINFO"
        /*0018*/ 	.short	0x0002
        /*001a*/ 	.short	0x0064
        /*001c*/ 	.short	0x0082
	.zero		2


//--------------------- .nv.info                  --------------------------
	.section	.nv.info,"",@"SHT_CUDA_INFO"
	.align	4


	//----- nvinfo : EIATTR_REGCOUNT
	.align		4
        /*0000*/ 	.byte	0x04, 0x2f
        /*0002*/ 	.short	(.L_1 - .L_0)
	.align		4
.L_0:
        /*0004*/ 	.word	index@(_Z7reversePii)
        /*0008*/ 	.word	0x0000000a


	//----- nvinfo : EIATTR_FRAME_SIZE
	.align		4
.L_1:
        /*000c*/ 	.byte	0x04, 0x11
        /*000e*/ 	.short	(.L_3 - .L_2)
	.align		4
.L_2:
        /*0010*/ 	.word	index@(_Z7reversePii)
        /*0014*/ 	.word	0x00000000


	//----- nvinfo : EIATTR_MIN_STACK_SIZE
	.align		4
.L_3:
        /*0018*/ 	.byte	0x04, 0x12
        /*001a*/ 	.short	(.L_5 - .L_4)
	.align		4
.L_4:
        /*001c*/ 	.word	index@(_Z7reversePii)
        /*0020*/ 	.word	0x00000000
.L_5:


//--------------------- .nv.compat                --------------------------
	.section	.nv.compat,"",@"SHT_CUDA_COMPAT_INFO"
	.align	4
        /*0000*/ 	.byte	0x02, 0x09, 0x00, 0x00, 0x02, 0x02, 0x01, 0x00, 0x02, 0x05, 0x05, 0x00, 0x03, 0x07, 0x01, 0x01
        /*0010*/ 	.byte	0x02, 0x03, 0x00, 0x00, 0x02, 0x06, 0x01, 0x00, 0x04, 0x0b, 0x08, 0x00, 0x09, 0x00, 0x00, 0x00
        /*0020*/ 	.byte	0x00, 0x00, 0x00, 0x00


//--------------------- .nv.info._Z7reversePii    --------------------------
	.section	.nv.info._Z7reversePii,"",@"SHT_CUDA_INFO"
	.sectionflags	@""
	.align	4


	//----- nvinfo : EIATTR_CUDA_API_VERSION
	.align		4
        /*0000*/ 	.byte	0x04, 0x37
        /*0002*/ 	.short	(.L_7 - .L_6)
.L_6:
        /*0004*/ 	.word	0x00000082


	//----- nvinfo : EIATTR_KPARAM_INFO
	.align		4
.L_7:
        /*0008*/ 	.byte	0x04, 0x17
        /*000a*/ 	.short	(.L_9 - .L_8)
.L_8:
        /*000c*/ 	.word	0x00000000
        /*0010*/ 	.short	0x0001
        /*0012*/ 	.short	0x0008
        /*0014*/ 	.byte	0x00, 0xf0, 0x11, 0x00


	//----- nvinfo : EIATTR_KPARAM_INFO
	.align		4
.L_9:
        /*0018*/ 	.byte	0x04, 0x17
        /*001a*/ 	.short	(.L_11 - .L_10)
.L_10:
        /*001c*/ 	.word	0x00000000
        /*0020*/ 	.short	0x0000
        /*0022*/ 	.short	0x0000
        /*0024*/ 	.byte	0x00, 0xf5, 0x21, 0x00


	//----- nvinfo : EIATTR_SPARSE_MMA_MASK
	.align		4
.L_11:
        /*0028*/ 	.byte	0x03, 0x50
        /*002a*/ 	.short	0x0000


	//----- nvinfo : EIATTR_MAXREG_COUNT
	.align		4
        /*002c*/ 	.byte	0x03, 0x1b
        /*002e*/ 	.short	0x00ff


	//----- nvinfo : EIATTR_NUM_BARRIERS
	.align		4
        /*0030*/ 	.byte	0x02, 0x4c
        /*0032*/ 	.byte	0x01
	.zero		1


	//----- nvinfo : EIATTR_MERCURY_ISA_VERSION
	.align		4
        /*0034*/ 	.byte	0x03, 0x5f
        /*0036*/ 	.short	0x0101


	//----- nvinfo : EIATTR_VRC_CTA_INIT_COUNT
	.align		4
        /*0038*/ 	.byte	0x02, 0x4a
	.zero		1
	.zero		1


	//----- nvinfo : EIATTR_EXIT_INSTR_OFFSETS
	.align		4
        /*003c*/ 	.byte	0x04, 0x1c
        /*003e*/ 	.short	(.L_13 - .L_12)


	//   ....[0]....
.L_12:
        /*0040*/ 	.word	0x00000120


	//----- nvinfo : EIATTR_CBANK_PARAM_SIZE
	.align		4
.L_13:
        /*0044*/ 	.byte	0x03, 0x19
        /*0046*/ 	.short	0x000c


	//----- nvinfo : EIATTR_PARAM_CBANK
	.align		4
        /*0048*/ 	.byte	0x04, 0x0a
        /*004a*/ 	.short	(.L_15 - .L_14)
	.align		4
.L_14:
        /*004c*/ 	.word	index@(.nv.constant0._Z7reversePii)
        /*0050*/ 	.short	0x0380
        /*0052*/ 	.short	0x000c


	//----- nvinfo : EIATTR_SW_WAR
	.align		4
.L_15:
        /*0054*/ 	.byte	0x04, 0x36
        /*0056*/ 	.short	(.L_17 - .L_16)
.L_16:
        /*0058*/ 	.word	0x00000008
.L_17:


//--------------------- .nv.callgraph             --------------------------
	.section	.nv.callgraph,"",@"SHT_CUDA_CALLGRAPH"
	.align	4
	.sectionentsize	8
	.align		4
        /*0000*/ 	.word	0x00000000
	.align		4
        /*0004*/ 	.word	0xffffffff
	.align		4
        /*0008*/ 	.word	0x00000000
	.align		4
        /*000c*/ 	.word	0xfffffffe
	.align		4
        /*0010*/ 	.word	0x00000000
	.align		4
        /*0014*/ 	.word	0xfffffffd
	.align		4
        /*0018*/ 	.word	0x00000000
	.align		4
        /*001c*/ 	.word	0xfffffffc


//--------------------- .text._Z7reversePii       --------------------------
	.section	.text._Z7reversePii,"ax",@progbits
	.align	128
        .global         _Z7reversePii
        .type           _Z7reversePii,@function
        .size           _Z7reversePii,(.L_x_1 - _Z7reversePii)
        .other          _Z7reversePii,@"STO_CUDA_ENTRY STV_DEFAULT"
_Z7reversePii:
.text._Z7reversePii:
[----:B------:R-:W-:Y:S01]  /*0000*/  LDC R1, c[0x0][0x37c] ;  /* 0x0000df00ff017b82 */ /* 0x000fe20000000800 */
[----:B------:R-:W0:Y:S07]  /*0010*/  S2R R5, SR_TID.X ;  /* 0x0000000000057919 */ /* 0x000e2e0000002100 */
[----:B------:R-:W0:Y:S01]  /*0020*/  LDC.64 R2, c[0x0][0x380] ;  /* 0x0000e000ff027b82 */ /* 0x000e220000000a00 */
[----:B------:R-:W1:Y:S01]  /*0030*/  LDCU.64 UR6, c[0x0][0x358] ;  /* 0x00006b00ff0677ac */ /* 0x000e620008000a00 */
[----:B------:R-:W2:Y:S01]  /*0040*/  LDCU UR8, c[0x0][0x388] ;  /* 0x00007100ff0877ac */ /* 0x000ea20008000800 */
[----:B0-----:R-:W-:-:S05]  /*0050*/  IMAD.WIDE.U32 R2, R5, 0x4, R2 ;  /* 0x0000000405027825 */ /* 0x001fca00078e0002 */
[----:B-1----:R-:W3:Y:S01]  /*0060*/  LDG.E R4, desc[UR6][R2.64] ;  /* 0x0000000602047981 */ /* 0x002ee2000c1e1900 */
[----:B------:R-:W0:Y:S01]  /*0070*/  S2UR UR5, SR_CgaCtaId ;  /* 0x00000000000579c3 */ /* 0x000e220000008800 */
[----:B------:R-:W-:Y:S01]  /*0080*/  UMOV UR4, 0x400 ;  /* 0x0000040000047882 */ /* 0x000fe20000000000 */
[----:B------:R-:W-:-:S05]  /*0090*/  LOP3.LUT R0, RZ, R5, RZ, 0x33, !PT ;  /* 0x00000005ff007212 */ /* 0x000fca00078e33ff */
[----:B--2---:R-:W-:Y:S01]  /*00a0*/  VIADD R0, R0, UR8 ;  /* 0x0000000800007c36 */ /* 0x004fe20008000000 */
[----:B0-----:R-:W-:-:S06]  /*00b0*/  ULEA UR4, UR5, UR4, 0x18 ;  /* 0x0000000405047291 */ /* 0x001fcc000f8ec0ff */
[----:B------:R-:W-:Y:S02]  /*00c0*/  LEA R5, R5, UR4, 0x2 ;  /* 0x0000000405057c11 */ /* 0x000fe4000f8e10ff */
[----:B------:R-:W-:-:S03]  /*00d0*/  LEA R0, R0, UR4, 0x2 ;  /* 0x0000000400007c11 */ /* 0x000fc6000f8e10ff */
[----:B---3--:R-:W-:Y:S01]  /*00e0*/  STS [R5], R4 ;  /* 0x0000000405007388 */ /* 0x008fe20000000800 */
[----:B------:R-:W-:Y:S06]  /*00f0*/  BAR.SYNC.DEFER_BLOCKING 0x0 ;  /* 0x0000000000007b1d */ /* 0x000fec0000010000 */
[----:B------:R-:W0:Y:S04]  /*0100*/  LDS R7, [R0] ;  /* 0x0000000000077984 */ /* 0x000e280000000800 */
[----:B0-----:R-:W-:Y:S01]  /*0110*/  STG.E desc[UR6][R2.64], R7 ;  /* 0x0000000702007986 */ /* 0x001fe2000c101906 */
[----:B------:R-:W-:Y:S05]  /*0120*/  EXIT ;  /* 0x000000000000794d */ /* 0x000fea0003800000 */
.L_x_0:
[----:B------:R-:W-:-:S00]  /*0130*/  BRA `(.L_x_0) ;  /* 0xfffffffc00fc7947 */ /* 0x000fc0000383ffff */
[----:B------:R-:W-:-:S00]  /*0140*/  NOP ;  /* 0x0000000000007918 */ /* 0x000fc00000000000 */
        /* <DEDUP_REMOVED lines=11> */
.L_x_1:


//--------------------- .nv.shared._Z7reversePii  --------------------------
	.section	.nv.shared._Z7reversePii,"aw",@nobits
	.sectionflags	@""
	.align	4
.nv.shared._Z7reversePii:
	.zero		1152


//--------------------- .nv.shared.reserved.0     --------------------------
	.section	.nv.shared.reserved.0,"aw",@nobits
	.weak		__nv_reservedSMEM_offset_0_alias
	.size		__nv_reservedSMEM_offset_0_alias, 0, 64
	.other		__nv_reservedSMEM_offset_0_alias,@"STO_CUDA_RESERVED_SHARED STV_DEFAULT"
__nv_reservedSMEM_offset_0_alias:
	.zero		0
	.zero		64


//--------------------- .nv.constant0._Z7reversePii --------------------------
	.section	.nv.constant0._Z7reversePii,"a",@progbits
	.sectionflags	@""
	.align	4
.nv.constant0._Z7reversePii:
	.zero		908


//--------------------- SYMBOLS --------------------------

	.type		.nv.reservedSmem.offset0,@object
	.size		.nv.reservedSmem.offset0,0x4
	.type		.nv.reservedSmem.cap,@object
	.size		.nv.reservedSmem.cap,0x4
